//
// Generated by NVIDIA NVVM Compiler
//
// Compiler Build ID: CL-36424714
// Cuda compilation tools, release 13.0, V13.0.88
// Based on NVVM 20.0.0
//

.version 9.0
.target sm_100
.address_size 64

	// .globl	_Z20lifeKernelaggregatorPhS_jj

.visible .entry _Z20lifeKernelaggregatorPhS_jj(
	.param .u64 .ptr .align 1 _Z20lifeKernelaggregatorPhS_jj_param_0,
	.param .u64 .ptr .align 1 _Z20lifeKernelaggregatorPhS_jj_param_1,
	.param .u32 _Z20lifeKernelaggregatorPhS_jj_param_2,
	.param .u32 _Z20lifeKernelaggregatorPhS_jj_param_3
)
{
	.reg .pred 	%p<7>;
	.reg .b16 	%rs<6>;
	.reg .b32 	%r<22>;
	.reg .b64 	%rd<12>;

	ld.param.u64 	%rd3, [_Z20lifeKernelaggregatorPhS_jj_param_0];
	ld.param.u64 	%rd4, [_Z20lifeKernelaggregatorPhS_jj_param_1];
	ld.param.u32 	%r12, [_Z20lifeKernelaggregatorPhS_jj_param_2];
	ld.param.u32 	%r13, [_Z20lifeKernelaggregatorPhS_jj_param_3];
	mov.u32 	%r20, %ctaid.x;
	setp.ge.u32 	%p1, %r20, %r13;
	@%p1 bra 	$L__BB0_6;
	cvta.to.global.u64 	%rd1, %rd3;
	mov.u32 	%r2, %tid.x;
	add.s32 	%r3, %r13, -1;
	mul.lo.s32 	%r4, %r3, %r12;
	mov.u32 	%r5, %ntid.x;
	mov.u32 	%r6, %nctaid.x;
	cvta.to.global.u64 	%rd2, %rd4;
$L__BB0_2:
	setp.ge.u32 	%p2, %r2, %r12;
	@%p2 bra 	$L__BB0_5;
	mul.lo.s32 	%r8, %r20, %r12;
	mov.u32 	%r21, %r2;
$L__BB0_4:
	setp.eq.s32 	%p3, %r20, %r3;
	setp.eq.s32 	%p4, %r20, 0;
	add.s32 	%r14, %r21, %r8;
	sub.s32 	%r15, %r14, %r12;
	add.s32 	%r16, %r21, %r4;
	selp.b32 	%r17, %r16, %r15, %p4;
	cvt.u64.u32 	%rd5, %r17;
	add.s64 	%rd6, %rd1, %rd5;
	ld.global.u8 	%rs1, [%rd6];
	cvt.s64.s32 	%rd7, %r14;
	add.s64 	%rd8, %rd2, %rd7;
	st.global.u8 	[%rd8], %rs1;
	add.s64 	%rd9, %rd1, %rd7;
	ld.global.u8 	%rs2, [%rd9];
	add.s16 	%rs3, %rs1, %rs2;
	st.global.u8 	[%rd8], %rs3;
	add.s32 	%r18, %r14, %r12;
	selp.b32 	%r19, %r21, %r18, %p3;
	cvt.u64.u32 	%rd10, %r19;
	add.s64 	%rd11, %rd1, %rd10;
	ld.global.u8 	%rs4, [%rd11];
	add.s16 	%rs5, %rs3, %rs4;
	st.global.u8 	[%rd8], %rs5;
	bar.sync 	0;
	add.s32 	%r21, %r21, %r5;
	setp.lt.u32 	%p5, %r21, %r12;
	@%p5 bra 	$L__BB0_4;
$L__BB0_5:
	add.s32 	%r20, %r20, %r6;
	setp.lt.u32 	%p6, %r20, %r13;
	@%p6 bra 	$L__BB0_2;
$L__BB0_6:
	ret;

}
	// .globl	_Z10lifeKernelPhS_jj
.visible .entry _Z10lifeKernelPhS_jj(
	.param .u64 .ptr .align 1 _Z10lifeKernelPhS_jj_param_0,
	.param .u64 .ptr .align 1 _Z10lifeKernelPhS_jj_param_1,
	.param .u32 _Z10lifeKernelPhS_jj_param_2,
	.param .u32 _Z10lifeKernelPhS_jj_param_3
)
{
	.reg .pred 	%p<10>;
	.reg .b16 	%rs<7>;
	.reg .b32 	%r<38>;
	.reg .b64 	%rd<18>;

	ld.param.u64 	%rd7, [_Z10lifeKernelPhS_jj_param_0];
	ld.param.u64 	%rd8, [_Z10lifeKernelPhS_jj_param_1];
	ld.param.u32 	%r12, [_Z10lifeKernelPhS_jj_param_2];
	ld.param.u32 	%r13, [_Z10lifeKernelPhS_jj_param_3];
	cvta.to.global.u64 	%rd1, %rd8;
	mov.u32 	%r36, %ctaid.x;
	setp.ge.u32 	%p1, %r36, %r13;
	@%p1 bra 	$L__BB1_14;
	mov.u32 	%r2, %tid.x;
	add.s32 	%r3, %r12, -1;
	mov.u32 	%r4, %ntid.x;
	mov.u32 	%r5, %nctaid.x;
	cvta.to.global.u64 	%rd2, %rd7;
$L__BB1_2:
	setp.ge.u32 	%p2, %r2, %r12;
	@%p2 bra 	$L__BB1_13;
	mul.lo.s32 	%r7, %r36, %r12;
	mov.u32 	%r37, %r2;
$L__BB1_4:
	add.s32 	%r9, %r37, %r7;
	setp.eq.s32 	%p3, %r37, 0;
	add.s32 	%r14, %r9, -1;
	cvt.s64.s32 	%rd9, %r14;
	add.s32 	%r15, %r14, %r12;
	cvt.u64.u32 	%rd10, %r15;
	selp.b64 	%rd11, %rd10, %rd9, %p3;
	add.s64 	%rd12, %rd1, %rd11;
	ld.global.u8 	%rs1, [%rd12];
	cvt.s64.s32 	%rd13, %r9;
	add.s64 	%rd14, %rd1, %rd13;
	ld.global.u8 	%rs2, [%rd14];
	setp.ne.s32 	%p4, %r37, %r3;
	@%p4 bra 	$L__BB1_6;
	sub.s32 	%r17, %r9, %r12;
	add.s32 	%r18, %r17, 1;
	cvt.u64.u32 	%rd17, %r18;
	bra.uni 	$L__BB1_7;
$L__BB1_6:
	add.s32 	%r16, %r9, 1;
	cvt.s64.s32 	%rd17, %r16;
$L__BB1_7:
	add.s64 	%rd16, %rd1, %rd17;
	ld.global.u8 	%rs3, [%rd16];
	add.s64 	%rd6, %rd2, %rd13;
	ld.global.u8 	%rs4, [%rd6];
	setp.ne.s16 	%p5, %rs4, 1;
	@%p5 bra 	$L__BB1_10;
	cvt.u32.u16 	%r27, %rs1;
	and.b32  	%r28, %r27, 255;
	cvt.u32.u16 	%r29, %rs2;
	and.b32  	%r30, %r29, 255;
	add.s32 	%r31, %r28, %r30;
	cvt.u32.u16 	%r32, %rs3;
	and.b32  	%r33, %r32, 255;
	add.s32 	%r34, %r31, %r33;
	add.s32 	%r35, %r34, -5;
	setp.gt.u32 	%p7, %r35, -3;
	@%p7 bra 	$L__BB1_12;
	mov.b16 	%rs6, 0;
	st.global.u8 	[%rd6], %rs6;
	bra.uni 	$L__BB1_12;
$L__BB1_10:
	cvt.u32.u16 	%r19, %rs2;
	and.b32  	%r20, %r19, 255;
	cvt.u32.u16 	%r21, %rs1;
	and.b32  	%r22, %r21, 255;
	add.s32 	%r23, %r20, %r22;
	cvt.u32.u16 	%r24, %rs3;
	and.b32  	%r25, %r24, 255;
	add.s32 	%r26, %r23, %r25;
	setp.ne.s32 	%p6, %r26, 3;
	@%p6 bra 	$L__BB1_12;
	mov.b16 	%rs5, 1;
	st.global.u8 	[%rd6], %rs5;
$L__BB1_12:
	bar.sync 	0;
	add.s32 	%r37, %r37, %r4;
	setp.lt.u32 	%p8, %r37, %r12;
	@%p8 bra 	$L__BB1_4;
$L__BB1_13:
	add.s32 	%r36, %r36, %r5;
	setp.lt.u32 	%p9, %r36, %r13;
	@%p9 bra 	$L__BB1_2;
$L__BB1_14:
	ret;

}


// ===== COMPILED SASS (sm_100) =====

	.target	sm_100

	.elftype	@"ET_EXEC"


//--------------------- .note.nv.tkinfo           --------------------------
	.section	.note.nv.tkinfo,"",@"SHT_NOTE"
	.sectionflags	@"SHF_NOTE_NV_TKINFO"
	.tkinfo
        /*0018*/ 	.word	0x00000002
        /*0030*/ 	.string	""
        /*0030*/ 	.string	"ptxas"
        /*0030*/ 	.string	"Cuda compilation tools, release 13.0, V13.0.88"
        /*0030*/ 	.string	"Build cuda_13.0.r13.0/compiler.36424714_0"
        /*0030*/ 	.string	"-arch sm_100 -m 64 "



//--------------------- .note.nv.cuinfo           --------------------------
	.section	.note.nv.cuinfo,"",@"SHT_NOTE"
	.sectionflags	@"SHF_NOTE_NV_CUINFO"
        /*0018*/ 	.short	0x0002
        /*001a*/ 	.short	0x0064
        /*001c*/ 	.short	0x0082
	.zero		2


//--------------------- .nv.info                  --------------------------
	.section	.nv.info,"",@"SHT_CUDA_INFO"
	.align	4


	//----- nvinfo : EIATTR_REGCOUNT
	.align		4
        /*0000*/ 	.byte	0x04, 0x2f
        /*0002*/ 	.short	(.L_1 - .L_0)
	.align		4
.L_0:
        /*0004*/ 	.word	index@(_Z20lifeKernelaggregatorPhS_jj)
        /*0008*/ 	.word	0x00000014


	//----- nvinfo : EIATTR_FRAME_SIZE
	.align		4
.L_1:
        /*000c*/ 	.byte	0x04, 0x11
        /*000e*/ 	.short	(.L_3 - .L_2)
	.align		4
.L_2:
        /*0010*/ 	.word	index@(_Z20lifeKernelaggregatorPhS_jj)
        /*0014*/ 	.word	0x00000000


	//----- nvinfo : EIATTR_REGCOUNT
	.align		4
.L_3:
        /*0018*/ 	.byte	0x04, 0x2f
        /*001a*/ 	.short	(.L_5 - .L_4)
	.align		4
.L_4:
        /*001c*/ 	.word	index@(_Z10lifeKernelPhS_jj)
        /*0020*/ 	.word	0x00000013


	//----- nvinfo : EIATTR_FRAME_SIZE
	.align		4
.L_5:
        /*0024*/ 	.byte	0x04, 0x11
        /*0026*/ 	.short	(.L_7 - .L_6)
	.align		4
.L_6:
        /*0028*/ 	.word	index@(_Z10lifeKernelPhS_jj)
        /*002c*/ 	.word	0x00000000


	//----- nvinfo : EIATTR_MIN_STACK_SIZE
	.align		4
.L_7:
        /*0030*/ 	.byte	0x04, 0x12
        /*0032*/ 	.short	(.L_9 - .L_8)
	.align		4
.L_8:
        /*0034*/ 	.word	index@(_Z10lifeKernelPhS_jj)
        /*0038*/ 	.word	0x00000000


	//----- nvinfo : EIATTR_MIN_STACK_SIZE
	.align		4
.L_9:
        /*003c*/ 	.byte	0x04, 0x12
        /*003e*/ 	.short	(.L_11 - .L_10)
	.align		4
.L_10:
        /*0040*/ 	.word	index@(_Z20lifeKernelaggregatorPhS_jj)
        /*0044*/ 	.word	0x00000000
.L_11:


//--------------------- .nv.compat                --------------------------
	.section	.nv.compat,"",@"SHT_CUDA_COMPAT_INFO"
	.align	4
        /*0000*/ 	.byte	0x02, 0x09, 0x00, 0x00, 0x02, 0x02, 0x01, 0x00, 0x02, 0x05, 0x05, 0x00, 0x03, 0x07, 0x01, 0x01
        /*0010*/ 	.byte	0x02, 0x03, 0x00, 0x00, 0x02, 0x06, 0x01, 0x00, 0x04, 0x0b, 0x08, 0x00, 0x09, 0x00, 0x00, 0x00
        /*0020*/ 	.byte	0x00, 0x00, 0x00, 0x00


//--------------------- .nv.info._Z10lifeKernelPhS_jj --------------------------
	.section	.nv.info._Z10lifeKernelPhS_jj,"",@"SHT_CUDA_INFO"
	.sectionflags	@""
	.align	4


	//----- nvinfo : EIATTR_CUDA_API_VERSION
	.align		4
        /*0000*/ 	.byte	0x04, 0x37
        /*0002*/ 	.short	(.L_13 - .L_12)
.L_12:
        /*0004*/ 	.word	0x00000082


	//----- nvinfo : EIATTR_KPARAM_INFO
	.align		4
.L_13:
        /*0008*/ 	.byte	0x04, 0x17
        /*000a*/ 	.short	(.L_15 - .L_14)
.L_14:
        /*000c*/ 	.word	0x00000000
        /*0010*/ 	.short	0x0003
        /*0012*/ 	.short	0x0014
        /*0014*/ 	.byte	0x00, 0xf0, 0x11, 0x00


	//----- nvinfo : EIATTR_KPARAM_INFO
	.align		4
.L_15:
        /*0018*/ 	.byte	0x04, 0x17
        /*001a*/ 	.short	(.L_17 - .L_16)
.L_16:
        /*001c*/ 	.word	0x00000000
        /*0020*/ 	.short	0x0002
        /*0022*/ 	.short	0x0010
        /*0024*/ 	.byte	0x00, 0xf0, 0x11, 0x00


	//----- nvinfo : EIATTR_KPARAM_INFO
	.align		4
.L_17:
        /*0028*/ 	.byte	0x04, 0x17
        /*002a*/ 	.short	(.L_19 - .L_18)
.L_18:
        /*002c*/ 	.word	0x00000000
        /*0030*/ 	.short	0x0001
        /*0032*/ 	.short	0x0008
        /*0034*/ 	.byte	0x00, 0xf5, 0x21, 0x00


	//----- nvinfo : EIATTR_KPARAM_INFO
	.align		4
.L_19:
        /*0038*/ 	.byte	0x04, 0x17
        /*003a*/ 	.short	(.L_21 - .L_20)
.L_20:
        /*003c*/ 	.word	0x00000000
        /*0040*/ 	.short	0x0000
        /*0042*/ 	.short	0x0000
        /*0044*/ 	.byte	0x00, 0xf5, 0x21, 0x00


	//----- nvinfo : EIATTR_SPARSE_MMA_MASK
	.align		4
.L_21:
        /*0048*/ 	.byte	0x03, 0x50
        /*004a*/ 	.short	0x0000


	//----- nvinfo : EIATTR_MAXREG_COUNT
	.align		4
        /*004c*/ 	.byte	0x03, 0x1b
        /*004e*/ 	.short	0x00ff


	//----- nvinfo : EIATTR_NUM_BARRIERS
	.align		4
        /*0050*/ 	.byte	0x02, 0x4c
        /*0052*/ 	.byte	0x01
	.zero		1


	//----- nvinfo : EIATTR_MERCURY_ISA_VERSION
	.align		4
        /*0054*/ 	.byte	0x03, 0x5f
        /*0056*/ 	.short	0x0101


	//----- nvinfo : EIATTR_VRC_CTA_INIT_COUNT
	.align		4
        /*0058*/ 	.byte	0x02, 0x4a
	.zero		1
	.zero		1


	//----- nvinfo : EIATTR_EXIT_INSTR_OFFSETS
	.align		4
        /*005c*/ 	.byte	0x04, 0x1c
        /*005e*/ 	.short	(.L_23 - .L_22)


	//   ....[0]....
.L_22:
        /*0060*/ 	.word	0x00000040


	//   ....[1]....
        /*0064*/ 	.word	0x00000420


	//----- nvinfo : EIATTR_CRS_STACK_SIZE
	.align		4
.L_23:
        /*0068*/ 	.byte	0x04, 0x1e
        /*006a*/ 	.short	(.L_25 - .L_24)
.L_24:
        /*006c*/ 	.word	0x00000000


	//----- nvinfo : EIATTR_CBANK_PARAM_SIZE
	.align		4
.L_25:
        /*0070*/ 	.byte	0x03, 0x19
        /*0072*/ 	.short	0x0018


	//----- nvinfo : EIATTR_PARAM_CBANK
	.align		4
        /*0074*/ 	.byte	0x04, 0x0a
        /*0076*/ 	.short	(.L_27 - .L_26)
	.align		4
.L_26:
        /*0078*/ 	.word	index@(.nv.constant0._Z10lifeKernelPhS_jj)
        /*007c*/ 	.short	0x0380
        /*007e*/ 	.short	0x0018


	//----- nvinfo : EIATTR_SW_WAR
	.align		4
.L_27:
        /*0080*/ 	.byte	0x04, 0x36
        /*0082*/ 	.short	(.L_29 - .L_28)
.L_28:
        /*0084*/ 	.word	0x00000008
.L_29:


//--------------------- .nv.info._Z20lifeKernelaggregatorPhS_jj --------------------------
	.section	.nv.info._Z20lifeKernelaggregatorPhS_jj,"",@"SHT_CUDA_INFO"
	.sectionflags	@""
	.align	4


	//----- nvinfo : EIATTR_CUDA_API_VERSION
	.align		4
        /*0000*/ 	.byte	0x04, 0x37
        /*0002*/ 	.short	(.L_31 - .L_30)
.L_30:
        /*0004*/ 	.word	0x00000082


	//----- nvinfo : EIATTR_KPARAM_INFO
	.align		4
.L_31:
        /*0008*/ 	.byte	0x04, 0x17
        /*000a*/ 	.short	(.L_33 - .L_32)
.L_32:
        /*000c*/ 	.word	0x00000000
        /*0010*/ 	.short	0x0003
        /*0012*/ 	.short	0x0014
        /*0014*/ 	.byte	0x00, 0xf0, 0x11, 0x00


	//----- nvinfo : EIATTR_KPARAM_INFO
	.align		4
.L_33:
        /*0018*/ 	.byte	0x04, 0x17
        /*001a*/ 	.short	(.L_35 - .L_34)
.L_34:
        /*001c*/ 	.word	0x00000000
        /*0020*/ 	.short	0x0002
        /*0022*/ 	.short	0x0010
        /*0024*/ 	.byte	0x00, 0xf0, 0x11, 0x00


	//----- nvinfo : EIATTR_KPARAM_INFO
	.align		4
.L_35:
        /*0028*/ 	.byte	0x04, 0x17
        /*002a*/ 	.short	(.L_37 - .L_36)
.L_36:
        /*002c*/ 	.word	0x00000000
        /*0030*/ 	.short	0x0001
        /*0032*/ 	.short	0x0008
        /*0034*/ 	.byte	0x00, 0xf5, 0x21, 0x00


	//----- nvinfo : EIATTR_KPARAM_INFO
	.align		4
.L_37:
        /*0038*/ 	.byte	0x04, 0x17
        /*003a*/ 	.short	(.L_39 - .L_38)
.L_38:
        /*003c*/ 	.word	0x00000000
        /*0040*/ 	.short	0x0000
        /*0042*/ 	.short	0x0000
        /*0044*/ 	.byte	0x00, 0xf5, 0x21, 0x00


	//----- nvinfo : EIATTR_SPARSE_MMA_MASK
	.align		4
.L_39:
        /*0048*/ 	.byte	0x03, 0x50
        /*004a*/ 	.short	0x0000


	//----- nvinfo : EIATTR_MAXREG_COUNT
	.align		4
        /*004c*/ 	.byte	0x03, 0x1b
        /*004e*/ 	.short	0x00ff


	//----- nvinfo : EIATTR_NUM_BARRIERS
	.align		4
        /*0050*/ 	.byte	0x02, 0x4c
        /*0052*/ 	.byte	0x01
	.zero		1


	//----- nvinfo : EIATTR_MERCURY_ISA_VERSION
	.align		4
        /*0054*/ 	.byte	0x03, 0x5f
        /*0056*/ 	.short	0x0101


	//----- nvinfo : EIATTR_VRC_CTA_INIT_COUNT
	.align		4
        /*0058*/ 	.byte	0x02, 0x4a
	.zero		1
	.zero		1


	//----- nvinfo : EIATTR_EXIT_INSTR_OFFSETS
	.align		4
        /*005c*/ 	.byte	0x04, 0x1c
        /*005e*/ 	.short	(.L_41 - .L_40)


	//   ....[0]....
.L_40:
        /*0060*/ 	.word	0x00000040


	//   ....[1]....
        /*0064*/ 	.word	0x00000310


	//----- nvinfo : EIATTR_CRS_STACK_SIZE
	.align		4
.L_41:
        /*0068*/ 	.byte	0x04, 0x1e
        /*006a*/ 	.short	(.L_43 - .L_42)
.L_42:
        /*006c*/ 	.word	0x00000000


	//----- nvinfo : EIATTR_CBANK_PARAM_SIZE
	.align		4
.L_43:
        /*0070*/ 	.byte	0x03, 0x19
        /*0072*/ 	.short	0x0018


	//----- nvinfo : EIATTR_PARAM_CBANK
	.align		4
        /*0074*/ 	.byte	0x04, 0x0a
        /*0076*/ 	.short	(.L_45 - .L_44)
	.align		4
.L_44:
        /*0078*/ 	.word	index@(.nv.constant0._Z20lifeKernelaggregatorPhS_jj)
        /*007c*/ 	.short	0x0380
        /*007e*/ 	.short	0x0018


	//----- nvinfo : EIATTR_SW_WAR
	.align		4
.L_45:
        /*0080*/ 	.byte	0x04, 0x36
        /*0082*/ 	.short	(.L_47 - .L_46)
.L_46:
        /*0084*/ 	.word	0x00000008
.L_47:


//--------------------- .nv.callgraph             --------------------------
	.section	.nv.callgraph,"",@"SHT_CUDA_CALLGRAPH"
	.align	4
	.sectionentsize	8
	.align		4
        /*0000*/ 	.word	0x00000000
	.align		4
        /*0004*/ 	.word	0xffffffff
	.align		4
        /*0008*/ 	.word	0x00000000
	.align		4
        /*000c*/ 	.word	0xfffffffe
	.align		4
        /*0010*/ 	.word	0x00000000
	.align		4
        /*0014*/ 	.word	0xfffffffd
	.align		4
        /*0018*/ 	.word	0x00000000
	.align		4
        /*001c*/ 	.word	0xfffffffc


//--------------------- .text._Z10lifeKernelPhS_jj --------------------------
	.section	.text._Z10lifeKernelPhS_jj,"ax",@progbits
	.align	128
        .global         _Z10lifeKernelPhS_jj
        .type           _Z10lifeKernelPhS_jj,@function
        .size           _Z10lifeKernelPhS_jj,(.L_x_10 - _Z10lifeKernelPhS_jj)
        .other          _Z10lifeKernelPhS_jj,@"STO_CUDA_ENTRY STV_DEFAULT"
_Z10lifeKernelPhS_jj:
.text._Z10lifeKernelPhS_jj:
[----:B------:R-:W-:Y:S08]  /*0000*/  LDC R1, c[0x0][0x37c] ;  /* 0x0000df00ff017b82 */ /* 0x000ff00000000800 */
[----:B------:R-:W0:Y:S08]  /*0010*/  S2UR UR5, SR_CTAID.X ;  /* 0x00000000000579c3 */ /* 0x000e300000002500 */
[----:B------:R-:W0:Y:S02]  /*0020*/  LDC R0, c[0x0][0x394] ;  /* 0x0000e500ff007b82 */ /* 0x000e240000000800 */
[----:B0-----:R-:W-:-:S13]  /*0030*/  ISETP.LE.U32.AND P0, PT, R0, UR5, PT ;  /* 0x0000000500007c0c */ /* 0x001fda000bf03070 */
[----:B------:R-:W-:Y:S05]  /*0040*/  @P0 EXIT ;  /* 0x000000000000094d */ /* 0x000fea0003800000 */
[----:B------:R-:W0:Y:S01]  /*0050*/  S2R R0, SR_TID.X ;  /* 0x0000000000007919 */ /* 0x000e220000002100 */
[----:B------:R-:W1:Y:S01]  /*0060*/  LDCU UR4, c[0x0][0x390] ;  /* 0x00007200ff0477ac */ /* 0x000e620008000800 */
[----:B------:R-:W-:Y:S01]  /*0070*/  IMAD.U32 R4, RZ, RZ, UR5 ;  /* 0x00000005ff047e24 */ /* 0x000fe2000f8e00ff */
[----:B------:R-:W2:Y:S01]  /*0080*/  LDCU UR6, c[0x0][0x360] ;  /* 0x00006c00ff0677ac */ /* 0x000ea20008000800 */
[----:B------:R-:W3:Y:S01]  /*0090*/  LDCU.64 UR8, c[0x0][0x358] ;  /* 0x00006b00ff0877ac */ /* 0x000ee20008000a00 */
[----:B------:R-:W4:Y:S01]  /*00a0*/  LDCU.64 UR10, c[0x0][0x388] ;  /* 0x00007100ff0a77ac */ /* 0x000f220008000a00 */
[----:B------:R-:W0:Y:S01]  /*00b0*/  LDCU.64 UR12, c[0x0][0x380] ;  /* 0x00007000ff0c77ac */ /* 0x000e220008000a00 */
[----:B------:R-:W0:Y:S01]  /*00c0*/  LDCU UR7, c[0x0][0x370] ;  /* 0x00006e00ff0777ac */ /* 0x000e220008000800 */
[----:B-1----:R-:W-:-:S12]  /*00d0*/  UIADD3 UR4, UPT, UPT, UR4, -0x1, URZ ;  /* 0xffffffff04047890 */ /* 0x002fd8000fffe0ff */
.L_x_4:
[----:B0-----:R-:W0:Y:S02]  /*00e0*/  LDCU UR5, c[0x0][0x390] ;  /* 0x00007200ff0577ac */ /* 0x001e240008000800 */
[----:B0-----:R-:W-:-:S13]  /*00f0*/  ISETP.GE.U32.AND P0, PT, R0, UR5, PT ;  /* 0x0000000500007c0c */ /* 0x001fda000bf06070 */
[----:B-1----:R-:W-:Y:S05]  /*0100*/  @P0 BRA `(.L_x_0) ;  /* 0x0000000000b40947 */ /* 0x002fea0003800000 */
[----:B------:R-:W0:Y:S01]  /*0110*/  LDC R5, c[0x0][0x390] ;  /* 0x0000e400ff057b82 */ /* 0x000e220000000800 */
[----:B------:R-:W-:-:S07]  /*0120*/  IMAD.MOV.U32 R6, RZ, RZ, R0 ;  /* 0x000000ffff067224 */ /* 0x000fce00078e0000 */
.L_x_3:
[----:B------:R-:W-:Y:S01]  /*0130*/  ISETP.NE.AND P1, PT, R6, UR4, PT ;  /* 0x0000000406007c0c */ /* 0x000fe2000bf25270 */
[----:B0-----:R-:W-:Y:S01]  /*0140*/  IMAD R12, R4, R5, R6 ;  /* 0x00000005040c7224 */ /* 0x001fe200078e0206 */
[----:B------:R-:W-:-:S03]  /*0150*/  ISETP.NE.AND P0, PT, R6, RZ, PT ;  /* 0x000000ff0600720c */ /* 0x000fc60003f05270 */
[C---:B------:R-:W-:Y:S01]  /*0160*/  VIADD R8, R12.reuse, 0xffffffff ;  /* 0xffffffff0c087836 */ /* 0x040fe20000000000 */
[----:B------:R-:W-:Y:S02]  /*0170*/  SHF.R.S32.HI R9, RZ, 0x1f, R12 ;  /* 0x0000001fff097819 */ /* 0x000fe4000001140c */
[----:B-1----:R-:W-:-:S04]  /*0180*/  IADD3 R2, P2, PT, R12, UR12, RZ ;  /* 0x0000000c0c027c10 */ /* 0x002fc8000ff5e0ff */
[----:B------:R-:W-:Y:S01]  /*0190*/  IADD3.X R3, PT, PT, R9, UR13, RZ, P2, !PT ;  /* 0x0000000d09037c10 */ /* 0x000fe200097fe4ff */
[C---:B------:R-:W-:Y:S01]  /*01a0*/  @P1 VIADD R7, R12.reuse, 0x1 ;  /* 0x000000010c071836 */ /* 0x040fe20000000000 */
[----:B------:R-:W-:Y:S01]  /*01b0*/  @!P1 IADD3 R14, PT, PT, R12, 0x1, -R5 ;  /* 0x000000010c0e9810 */ /* 0x000fe20007ffe805 */
[----:B------:R-:W-:Y:S02]  /*01c0*/  @!P1 IMAD.MOV.U32 R15, RZ, RZ, RZ ;  /* 0x000000ffff0f9224 */ /* 0x000fe400078e00ff */
[----:B---3--:R-:W3:Y:S01]  /*01d0*/  LDG.E.U8 R16, desc[UR8][R2.64] ;  /* 0x0000000802107981 */ /* 0x008ee2000c1e1100 */
[--C-:B------:R-:W-:Y:S01]  /*01e0*/  @P1 SHF.R.S32.HI R10, RZ, 0x1f, R7.reuse ;  /* 0x0000001fff0a1819 */ /* 0x100fe20000011407 */
[----:B------:R-:W-:Y:S01]  /*01f0*/  @P1 IMAD.MOV.U32 R14, RZ, RZ, R7 ;  /* 0x000000ffff0e1224 */ /* 0x000fe200078e0007 */
[----:B------:R-:W-:Y:S01]  /*0200*/  SHF.R.S32.HI R7, RZ, 0x1f, R8 ;  /* 0x0000001fff077819 */ /* 0x000fe20000011408 */
[----:B------:R-:W-:Y:S02]  /*0210*/  @!P0 IMAD.IADD R8, R8, 0x1, R5 ;  /* 0x0000000108088824 */ /* 0x000fe400078e0205 */
[----:B------:R-:W-:Y:S01]  /*0220*/  @P1 IMAD.MOV.U32 R15, RZ, RZ, R10 ;  /* 0x000000ffff0f1224 */ /* 0x000fe200078e000a */
[----:B----4-:R-:W-:-:S02]  /*0230*/  IADD3 R10, P1, PT, R12, UR10, RZ ;  /* 0x0000000a0c0a7c10 */ /* 0x010fc4000ff3e0ff */
[----:B------:R-:W-:Y:S02]  /*0240*/  SEL R7, R7, RZ, P0 ;  /* 0x000000ff07077207 */ /* 0x000fe40000000000 */
[----:B------:R-:W-:Y:S02]  /*0250*/  IADD3.X R11, PT, PT, R9, UR11, RZ, P1, !PT ;  /* 0x0000000b090b7c10 */ /* 0x000fe40008ffe4ff */
[----:B------:R-:W-:Y:S02]  /*0260*/  IADD3 R12, P1, PT, R14, UR10, RZ ;  /* 0x0000000a0e0c7c10 */ /* 0x000fe4000ff3e0ff */
[----:B------:R-:W-:Y:S01]  /*0270*/  IADD3 R8, P0, PT, R8, UR10, RZ ;  /* 0x0000000a08087c10 */ /* 0x000fe2000ff1e0ff */
[----:B------:R0:W5:Y:S01]  /*0280*/  LDG.E.U8 R10, desc[UR8][R10.64] ;  /* 0x000000080a0a7981 */ /* 0x000162000c1e1100 */
[----:B------:R-:W-:Y:S02]  /*0290*/  IADD3.X R13, PT, PT, R15, UR11, RZ, P1, !PT ;  /* 0x0000000b0f0d7c10 */ /* 0x000fe40008ffe4ff */
[----:B------:R-:W-:-:S03]  /*02a0*/  IADD3.X R9, PT, PT, R7, UR11, RZ, P0, !PT ;  /* 0x0000000b07097c10 */ /* 0x000fc600087fe4ff */
[----:B------:R0:W5:Y:S04]  /*02b0*/  LDG.E.U8 R12, desc[UR8][R12.64] ;  /* 0x000000080c0c7981 */ /* 0x000168000c1e1100 */
[----:B------:R0:W5:Y:S01]  /*02c0*/  LDG.E.U8 R7, desc[UR8][R8.64] ;  /* 0x0000000808077981 */ /* 0x000162000c1e1100 */
[----:B--2---:R-:W-:-:S05]  /*02d0*/  VIADD R6, R6, UR6 ;  /* 0x0000000606067c36 */ /* 0x004fca0008000000 */
[----:B------:R-:W-:Y:S02]  /*02e0*/  ISETP.GE.U32.AND P0, PT, R6, R5, PT ;  /* 0x000000050600720c */ /* 0x000fe40003f06070 */
[----:B---3--:R-:W-:-:S13]  /*02f0*/  ISETP.NE.AND P1, PT, R16, 0x1, PT ;  /* 0x000000011000780c */ /* 0x008fda0003f25270 */
[----:B0-----:R-:W-:Y:S05]  /*0300*/  @P1 BRA `(.L_x_1) ;  /* 0x0000000000181947 */ /* 0x001fea0003800000 */
[----:B-----5:R-:W-:-:S05]  /*0310*/  IADD3 R7, PT, PT, R12, R7, R10 ;  /* 0x000000070c077210 */ /* 0x020fca0007ffe00a */
[----:B------:R-:W-:-:S05]  /*0320*/  VIADD R7, R7, 0xfffffffb ;  /* 0xfffffffb07077836 */ /* 0x000fca0000000000 */
[----:B------:R-:W-:-:S13]  /*0330*/  ISETP.GT.U32.AND P1, PT, R7, -0x3, PT ;  /* 0xfffffffd0700780c */ /* 0x000fda0003f24070 */
[----:B------:R-:W-:Y:S05]  /*0340*/  @P1 BRA `(.L_x_2) ;  /* 0x0000000000181947 */ /* 0x000fea0003800000 */
[----:B------:R1:W-:Y:S01]  /*0350*/  STG.E.U8 desc[UR8][R2.64], RZ ;  /* 0x000000ff02007986 */ /* 0x0003e2000c101108 */
[----:B------:R-:W-:Y:S05]  /*0360*/  BRA `(.L_x_2) ;  /* 0x0000000000107947 */ /* 0x000fea0003800000 */
.L_x_1:
[----:B-----5:R-:W-:-:S04]  /*0370*/  IADD3 R7, PT, PT, R12, R10, R7 ;  /* 0x0000000a0c077210 */ /* 0x020fc80007ffe007 */
[----:B------:R-:W-:Y:S01]  /*0380*/  ISETP.NE.AND P1, PT, R7, 0x3, PT ;  /* 0x000000030700780c */ /* 0x000fe20003f25270 */
[----:B------:R-:W-:-:S12]  /*0390*/  IMAD.MOV.U32 R7, RZ, RZ, 0x1 ;  /* 0x00000001ff077424 */ /* 0x000fd800078e00ff */
[----:B------:R0:W-:Y:S02]  /*03a0*/  @!P1 STG.E.U8 desc[UR8][R2.64], R7 ;  /* 0x0000000702009986 */ /* 0x0001e4000c101108 */
.L_x_2:
[----:B------:R-:W-:Y:S05]  /*03b0*/  WARPSYNC.ALL ;  /* 0x0000000000007948 */ /* 0x000fea0003800000 */
[----:B------:R-:W-:Y:S06]  /*03c0*/  BAR.SYNC.DEFER_BLOCKING 0x0 ;  /* 0x0000000000007b1d */ /* 0x000fec0000010000 */
[----:B------:R-:W-:Y:S05]  /*03d0*/  @!P0 BRA `(.L_x_3) ;  /* 0xfffffffc00548947 */ /* 0x000fea000383ffff */
.L_x_0:
[----:B------:R-:W5:Y:S01]  /*03e0*/  LDCU UR5, c[0x0][0x394] ;  /* 0x00007280ff0577ac */ /* 0x000f620008000800 */
[----:B------:R-:W-:-:S05]  /*03f0*/  VIADD R4, R4, UR7 ;  /* 0x0000000704047c36 */ /* 0x000fca0008000000 */
[----:B-----5:R-:W-:-:S13]  /*0400*/  ISETP.GE.U32.AND P0, PT, R4, UR5, PT ;  /* 0x0000000504007c0c */ /* 0x020fda000bf06070 */
[----:B------:R-:W-:Y:S05]  /*0410*/  @!P0 BRA `(.L_x_4) ;  /* 0xfffffffc00308947 */ /* 0x000fea000383ffff */
[----:B--234-:R-:W-:Y:S05]  /*0420*/  EXIT ;  /* 0x000000000000794d */ /* 0x01cfea0003800000 */
.L_x_5:
[----:B------:R-:W-:-:S00]  /*0430*/  BRA `(.L_x_5) ;  /* 0xfffffffc00fc7947 */ /* 0x000fc0000383ffff */
[----:B------:R-:W-:-:S00]  /*0440*/  NOP ;  /* 0x0000000000007918 */ /* 0x000fc00000000000 */
        /* <DEDUP_REMOVED lines=11> */
.L_x_10:


//--------------------- .text._Z20lifeKernelaggregatorPhS_jj --------------------------
	.section	.text._Z20lifeKernelaggregatorPhS_jj,"ax",@progbits
	.align	128
        .global         _Z20lifeKernelaggregatorPhS_jj
        .type           _Z20lifeKernelaggregatorPhS_jj,@function
        .size           _Z20lifeKernelaggregatorPhS_jj,(.L_x_11 - _Z20lifeKernelaggregatorPhS_jj)
        .other          _Z20lifeKernelaggregatorPhS_jj,@"STO_CUDA_ENTRY STV_DEFAULT"
_Z20lifeKernelaggregatorPhS_jj:
.text._Z20lifeKernelaggregatorPhS_jj:
[----:B------:R-:W-:Y:S08]  /*0000*/  LDC R1, c[0x0][0x37c] ;  /* 0x0000df00ff017b82 */ /* 0x000ff00000000800 */
[----:B------:R-:W0:Y:S08]  /*0010*/  S2UR UR4, SR_CTAID.X ;  /* 0x00000000000479c3 */ /* 0x000e300000002500 */
[----:B------:R-:W0:Y:S02]  /*0020*/  LDC R11, c[0x0][0x394] ;  /* 0x0000e500ff0b7b82 */ /* 0x000e240000000800 */
[----:B0-----:R-:W-:-:S13]  /*0030*/  ISETP.LE.U32.AND P0, PT, R11, UR4, PT ;  /* 0x000000040b007c0c */ /* 0x001fda000bf03070 */
[----:B------:R-:W-:Y:S05]  /*0040*/  @P0 EXIT ;  /* 0x000000000000094d */ /* 0x000fea0003800000 */
[----:B------:R-:W0:Y:S01]  /*0050*/  S2R R12, SR_TID.X ;  /* 0x00000000000c7919 */ /* 0x000e220000002100 */
[----:B------:R-:W-:Y:S01]  /*0060*/  VIADD R11, R11, 0xffffffff ;  /* 0xffffffff0b0b7836 */ /* 0x000fe20000000000 */
[----:B------:R-:W1:Y:S01]  /*0070*/  LDCU UR5, c[0x0][0x360] ;  /* 0x00006c00ff0577ac */ /* 0x000e620008000800 */
[----:B------:R-:W-:Y:S01]  /*0080*/  IMAD.U32 R0, RZ, RZ, UR4 ;  /* 0x00000004ff007e24 */ /* 0x000fe2000f8e00ff */
[----:B------:R-:W2:Y:S01]  /*0090*/  LDCU.64 UR8, c[0x0][0x358] ;  /* 0x00006b00ff0877ac */ /* 0x000ea20008000a00 */
[----:B------:R-:W3:Y:S01]  /*00a0*/  LDCU.128 UR12, c[0x0][0x380] ;  /* 0x00007000ff0c77ac */ /* 0x000ee20008000c00 */
[----:B------:R-:W4:Y:S04]  /*00b0*/  LDCU UR6, c[0x0][0x370] ;  /* 0x00006e00ff0677ac */ /* 0x000f280008000800 */
.L_x_8:
[----:B0-----:R-:W0:Y:S02]  /*00c0*/  LDC R17, c[0x0][0x390] ;  /* 0x0000e400ff117b82 */ /* 0x001e240000000800 */
[----:B0-----:R-:W-:-:S13]  /*00d0*/  ISETP.GE.U32.AND P0, PT, R12, R17, PT ;  /* 0x000000110c00720c */ /* 0x001fda0003f06070 */
[----:B------:R-:W-:Y:S05]  /*00e0*/  @P0 BRA `(.L_x_6) ;  /* 0x0000000000780947 */ /* 0x000fea0003800000 */
[C---:B------:R-:W-:Y:S01]  /*00f0*/  ISETP.NE.AND P0, PT, R0.reuse, R11, PT ;  /* 0x0000000b0000720c */ /* 0x040fe20003f05270 */
[----:B------:R-:W-:Y:S01]  /*0100*/  IMAD.MOV.U32 R10, RZ, RZ, R12 ;  /* 0x000000ffff0a7224 */ /* 0x000fe200078e000c */
[----:B------:R-:W-:-:S13]  /*0110*/  ISETP.NE.AND P1, PT, R0, RZ, PT ;  /* 0x000000ff0000720c */ /* 0x000fda0003f25270 */
.L_x_7:
[----:B------:R-:W-:-:S04]  /*0120*/  IMAD R8, R0, R17, R10 ;  /* 0x0000001100087224 */ /* 0x000fc800078e020a */
[----:B------:R-:W-:Y:S02]  /*0130*/  IMAD.IADD R4, R8, 0x1, -R17 ;  /* 0x0000000108047824 */ /* 0x000fe400078e0a11 */
[----:B------:R-:W-:-:S05]  /*0140*/  @!P1 IMAD R4, R11, R17, R10 ;  /* 0x000000110b049224 */ /* 0x000fca00078e020a */
[----:B---3--:R-:W-:-:S05]  /*0150*/  IADD3 R4, P2, PT, R4, UR12, RZ ;  /* 0x0000000c04047c10 */ /* 0x008fca000ff5e0ff */
[----:B0-----:R-:W-:-:S06]  /*0160*/  IMAD.X R5, RZ, RZ, UR13, P2 ;  /* 0x0000000dff057e24 */ /* 0x001fcc00090e06ff */
[----:B--2---:R-:W2:Y:S01]  /*0170*/  LDG.E.U8 R5, desc[UR8][R4.64] ;  /* 0x0000000804057981 */ /* 0x004ea2000c1e1100 */
[----:B------:R-:W-:Y:S02]  /*0180*/  SHF.R.S32.HI R7, RZ, 0x1f, R8 ;  /* 0x0000001fff077819 */ /* 0x000fe40000011408 */
[C---:B------:R-:W-:Y:S02]  /*0190*/  IADD3 R2, P2, PT, R8.reuse, UR14, RZ ;  /* 0x0000000e08027c10 */ /* 0x040fe4000ff5e0ff */
[C---:B------:R-:W-:Y:S02]  /*01a0*/  IADD3 R6, P3, PT, R8.reuse, UR12, RZ ;  /* 0x0000000c08067c10 */ /* 0x040fe4000ff7e0ff */
[C---:B------:R-:W-:Y:S02]  /*01b0*/  IADD3.X R3, PT, PT, R7.reuse, UR15, RZ, P2, !PT ;  /* 0x0000000f07037c10 */ /* 0x040fe400097fe4ff */
[----:B------:R-:W-:Y:S01]  /*01c0*/  IADD3.X R7, PT, PT, R7, UR13, RZ, P3, !PT ;  /* 0x0000000d07077c10 */ /* 0x000fe20009ffe4ff */
[----:B------:R-:W-:-:S02]  /*01d0*/  IMAD.IADD R9, R8, 0x1, R17 ;  /* 0x0000000108097824 */ /* 0x000fc400078e0211 */
[----:B--2---:R0:W-:Y:S04]  /*01e0*/  STG.E.U8 desc[UR8][R2.64], R5 ;  /* 0x0000000502007986 */ /* 0x0041e8000c101108 */
[----:B------:R-:W2:Y:S01]  /*01f0*/  LDG.E.U8 R6, desc[UR8][R6.64] ;  /* 0x0000000806067981 */ /* 0x000ea2000c1e1100 */
[----:B------:R-:W-:-:S04]  /*0200*/  SEL R9, R10, R9, !P0 ;  /* 0x000000090a097207 */ /* 0x000fc80004000000 */
[----:B------:R-:W-:-:S05]  /*0210*/  IADD3 R8, P2, PT, R9, UR12, RZ ;  /* 0x0000000c09087c10 */ /* 0x000fca000ff5e0ff */
[----:B------:R-:W-:Y:S02]  /*0220*/  IMAD.X R9, RZ, RZ, UR13, P2 ;  /* 0x0000000dff097e24 */ /* 0x000fe400090e06ff */
[----:B--2---:R-:W-:-:S05]  /*0230*/  IMAD.IADD R13, R5, 0x1, R6 ;  /* 0x00000001050d7824 */ /* 0x004fca00078e0206 */
[----:B------:R0:W-:Y:S04]  /*0240*/  STG.E.U8 desc[UR8][R2.64], R13 ;  /* 0x0000000d02007986 */ /* 0x0001e8000c101108 */
[----:B------:R-:W2:Y:S01]  /*0250*/  LDG.E.U8 R8, desc[UR8][R8.64] ;  /* 0x0000000808087981 */ /* 0x000ea2000c1e1100 */
[----:B-1----:R-:W-:Y:S01]  /*0260*/  VIADD R10, R10, UR5 ;  /* 0x000000050a0a7c36 */ /* 0x002fe20008000000 */
[----:B------:R-:W-:Y:S05]  /*0270*/  WARPSYNC.ALL ;  /* 0x0000000000007948 */ /* 0x000fea0003800000 */
[----:B------:R-:W-:Y:S01]  /*0280*/  ISETP.GE.U32.AND P2, PT, R10, R17, PT ;  /* 0x000000110a00720c */ /* 0x000fe20003f46070 */
[----:B--2---:R-:W-:-:S05]  /*0290*/  IMAD.IADD R15, R13, 0x1, R8 ;  /* 0x000000010d0f7824 */ /* 0x004fca00078e0208 */
[----:B------:R0:W-:Y:S01]  /*02a0*/  STG.E.U8 desc[UR8][R2.64], R15 ;  /* 0x0000000f02007986 */ /* 0x0001e2000c101108 */
[----:B------:R-:W-:Y:S06]  /*02b0*/  BAR.SYNC.DEFER_BLOCKING 0x0 ;  /* 0x0000000000007b1d */ /* 0x000fec0000010000 */
[----:B------:R-:W-:Y:S05]  /*02c0*/  @!P2 BRA `(.L_x_7) ;  /* 0xfffffffc0094a947 */ /* 0x000fea000383ffff */
.L_x_6:
[----:B------:R-:W5:Y:S01]  /*02d0*/  LDCU UR4, c[0x0][0x394] ;  /* 0x00007280ff0477ac */ /* 0x000f620008000800 */
[----:B----4-:R-:W-:-:S05]  /*02e0*/  VIADD R0, R0, UR6 ;  /* 0x0000000600007c36 */ /* 0x010fca0008000000 */
[----:B-----5:R-:W-:-:S13]  /*02f0*/  ISETP.GE.U32.AND P0, PT, R0, UR4, PT ;  /* 0x0000000400007c0c */ /* 0x020fda000bf06070 */
[----:B------:R-:W-:Y:S05]  /*0300*/  @!P0 BRA `(.L_x_8) ;  /* 0xfffffffc006c8947 */ /* 0x000fea000383ffff */
[----:B-123--:R-:W-:Y:S05]  /*0310*/  EXIT ;  /* 0x000000000000794d */ /* 0x00efea0003800000 */
.L_x_9:
        /* <DEDUP_REMOVED lines=14> */
.L_x_11:


//--------------------- .nv.shared.reserved.0     --------------------------
	.section	.nv.shared.reserved.0,"aw",@nobits
	.weak		__nv_reservedSMEM_offset_0_alias
	.size		__nv_reservedSMEM_offset_0_alias, 0, 64
	.other		__nv_reservedSMEM_offset_0_alias,@"STO_CUDA_RESERVED_SHARED STV_DEFAULT"
__nv_reservedSMEM_offset_0_alias:
	.zero		0
	.zero		64


//--------------------- .nv.constant0._Z10lifeKernelPhS_jj --------------------------
	.section	.nv.constant0._Z10lifeKernelPhS_jj,"a",@progbits
	.sectionflags	@""
	.align	4
.nv.constant0._Z10lifeKernelPhS_jj:
	.zero		920


//--------------------- .nv.constant0._Z20lifeKernelaggregatorPhS_jj --------------------------
	.section	.nv.constant0._Z20lifeKernelaggregatorPhS_jj,"a",@progbits
	.sectionflags	@""
	.align	4
.nv.constant0._Z20lifeKernelaggregatorPhS_jj:
	.zero		920


//--------------------- SYMBOLS --------------------------

	.type		.nv.reservedSmem.offset0,@object
	.size		.nv.reservedSmem.offset0,0x4
